//
// Generated by NVIDIA NVVM Compiler
//
// Compiler Build ID: CL-36424714
// Cuda compilation tools, release 13.0, V13.0.88
// Based on NVVM 20.0.0
//

.version 9.0
.target sm_100
.address_size 64

	// .globl	_Z8mult_gpuPiS_S_i

.visible .entry _Z8mult_gpuPiS_S_i(
	.param .u64 .ptr .align 1 _Z8mult_gpuPiS_S_i_param_0,
	.param .u64 .ptr .align 1 _Z8mult_gpuPiS_S_i_param_1,
	.param .u64 .ptr .align 1 _Z8mult_gpuPiS_S_i_param_2,
	.param .u32 _Z8mult_gpuPiS_S_i_param_3
)
{
	.reg .pred 	%p<10>;
	.reg .b32 	%r<144>;
	.reg .b64 	%rd<47>;

	ld.param.u64 	%rd4, [_Z8mult_gpuPiS_S_i_param_0];
	ld.param.u64 	%rd5, [_Z8mult_gpuPiS_S_i_param_1];
	ld.param.u64 	%rd3, [_Z8mult_gpuPiS_S_i_param_2];
	ld.param.u32 	%r55, [_Z8mult_gpuPiS_S_i_param_3];
	cvta.to.global.u64 	%rd1, %rd5;
	cvta.to.global.u64 	%rd2, %rd4;
	mov.u32 	%r57, %ctaid.x;
	mov.u32 	%r58, %ntid.x;
	mov.u32 	%r59, %tid.x;
	mad.lo.s32 	%r1, %r57, %r58, %r59;
	mov.u32 	%r60, %ctaid.y;
	mov.u32 	%r61, %ntid.y;
	mul.lo.s32 	%r2, %r60, %r61;
	mov.u32 	%r3, %tid.y;
	add.s32 	%r4, %r2, %r3;
	setp.lt.s32 	%p1, %r55, 1;
	mov.b32 	%r143, 0;
	@%p1 bra 	$L__BB0_12;
	mul.lo.s32 	%r5, %r55, %r1;
	and.b32  	%r6, %r55, 7;
	setp.lt.u32 	%p2, %r55, 8;
	mov.b32 	%r138, 0;
	mov.u32 	%r143, %r138;
	@%p2 bra 	$L__BB0_4;
	and.b32  	%r138, %r55, 2147483640;
	neg.s32 	%r132, %r138;
	add.s32 	%r65, %r3, %r55;
	add.s32 	%r131, %r65, %r2;
	shl.b32 	%r10, %r55, 3;
	shl.b32 	%r66, %r55, 1;
	add.s32 	%r130, %r4, %r66;
	mad.lo.s32 	%r129, %r55, 3, %r4;
	shl.b32 	%r67, %r55, 2;
	add.s32 	%r128, %r4, %r67;
	mad.lo.s32 	%r127, %r55, 5, %r4;
	mad.lo.s32 	%r126, %r55, 6, %r4;
	mad.lo.s32 	%r125, %r55, 7, %r4;
	mov.b32 	%r143, 0;
	mov.u32 	%r123, %r5;
	mov.u32 	%r124, %r4;
$L__BB0_3:
	.pragma "nounroll";
	mul.wide.s32 	%rd6, %r123, 4;
	add.s64 	%rd7, %rd2, %rd6;
	ld.global.u32 	%r68, [%rd7];
	mul.wide.u32 	%rd8, %r124, 4;
	add.s64 	%rd9, %rd1, %rd8;
	ld.global.u32 	%r69, [%rd9];
	mad.lo.s32 	%r70, %r69, %r68, %r143;
	ld.global.u32 	%r71, [%rd7+4];
	mul.wide.u32 	%rd10, %r131, 4;
	add.s64 	%rd11, %rd1, %rd10;
	ld.global.u32 	%r72, [%rd11];
	mad.lo.s32 	%r73, %r72, %r71, %r70;
	ld.global.u32 	%r74, [%rd7+8];
	mul.wide.u32 	%rd12, %r130, 4;
	add.s64 	%rd13, %rd1, %rd12;
	ld.global.u32 	%r75, [%rd13];
	mad.lo.s32 	%r76, %r75, %r74, %r73;
	ld.global.u32 	%r77, [%rd7+12];
	mul.wide.u32 	%rd14, %r129, 4;
	add.s64 	%rd15, %rd1, %rd14;
	ld.global.u32 	%r78, [%rd15];
	mad.lo.s32 	%r79, %r78, %r77, %r76;
	ld.global.u32 	%r80, [%rd7+16];
	mul.wide.u32 	%rd16, %r128, 4;
	add.s64 	%rd17, %rd1, %rd16;
	ld.global.u32 	%r81, [%rd17];
	mad.lo.s32 	%r82, %r81, %r80, %r79;
	ld.global.u32 	%r83, [%rd7+20];
	mul.wide.u32 	%rd18, %r127, 4;
	add.s64 	%rd19, %rd1, %rd18;
	ld.global.u32 	%r84, [%rd19];
	mad.lo.s32 	%r85, %r84, %r83, %r82;
	ld.global.u32 	%r86, [%rd7+24];
	mul.wide.u32 	%rd20, %r126, 4;
	add.s64 	%rd21, %rd1, %rd20;
	ld.global.u32 	%r87, [%rd21];
	mad.lo.s32 	%r88, %r87, %r86, %r85;
	ld.global.u32 	%r89, [%rd7+28];
	mul.wide.u32 	%rd22, %r125, 4;
	add.s64 	%rd23, %rd1, %rd22;
	ld.global.u32 	%r90, [%rd23];
	mad.lo.s32 	%r143, %r90, %r89, %r88;
	add.s32 	%r132, %r132, 8;
	add.s32 	%r131, %r131, %r10;
	add.s32 	%r130, %r130, %r10;
	add.s32 	%r129, %r129, %r10;
	add.s32 	%r128, %r128, %r10;
	add.s32 	%r127, %r127, %r10;
	add.s32 	%r126, %r126, %r10;
	add.s32 	%r125, %r125, %r10;
	add.s32 	%r124, %r124, %r10;
	add.s32 	%r123, %r123, 8;
	setp.ne.s32 	%p3, %r132, 0;
	@%p3 bra 	$L__BB0_3;
$L__BB0_4:
	setp.eq.s32 	%p4, %r6, 0;
	@%p4 bra 	$L__BB0_12;
	and.b32  	%r42, %r55, 3;
	setp.lt.u32 	%p5, %r6, 4;
	@%p5 bra 	$L__BB0_7;
	add.s32 	%r92, %r138, %r5;
	mul.wide.s32 	%rd24, %r92, 4;
	add.s64 	%rd25, %rd2, %rd24;
	ld.global.u32 	%r93, [%rd25];
	mad.lo.s32 	%r94, %r138, %r55, %r4;
	mul.wide.u32 	%rd26, %r94, 4;
	add.s64 	%rd27, %rd1, %rd26;
	ld.global.u32 	%r95, [%rd27];
	mad.lo.s32 	%r96, %r95, %r93, %r143;
	ld.global.u32 	%r97, [%rd25+4];
	add.s32 	%r98, %r94, %r55;
	mul.wide.u32 	%rd28, %r98, 4;
	add.s64 	%rd29, %rd1, %rd28;
	ld.global.u32 	%r99, [%rd29];
	mad.lo.s32 	%r100, %r99, %r97, %r96;
	ld.global.u32 	%r101, [%rd25+8];
	add.s32 	%r102, %r98, %r55;
	mul.wide.u32 	%rd30, %r102, 4;
	add.s64 	%rd31, %rd1, %rd30;
	ld.global.u32 	%r103, [%rd31];
	mad.lo.s32 	%r104, %r103, %r101, %r100;
	ld.global.u32 	%r105, [%rd25+12];
	add.s32 	%r106, %r102, %r55;
	mul.wide.u32 	%rd32, %r106, 4;
	add.s64 	%rd33, %rd1, %rd32;
	ld.global.u32 	%r107, [%rd33];
	mad.lo.s32 	%r143, %r107, %r105, %r104;
	add.s32 	%r138, %r138, 4;
$L__BB0_7:
	setp.eq.s32 	%p6, %r42, 0;
	@%p6 bra 	$L__BB0_12;
	setp.eq.s32 	%p7, %r42, 1;
	@%p7 bra 	$L__BB0_10;
	add.s32 	%r109, %r138, %r5;
	mul.wide.s32 	%rd34, %r109, 4;
	add.s64 	%rd35, %rd2, %rd34;
	ld.global.u32 	%r110, [%rd35];
	mad.lo.s32 	%r111, %r138, %r55, %r4;
	mul.wide.u32 	%rd36, %r111, 4;
	add.s64 	%rd37, %rd1, %rd36;
	ld.global.u32 	%r112, [%rd37];
	mad.lo.s32 	%r113, %r112, %r110, %r143;
	ld.global.u32 	%r114, [%rd35+4];
	add.s32 	%r115, %r111, %r55;
	mul.wide.u32 	%rd38, %r115, 4;
	add.s64 	%rd39, %rd1, %rd38;
	ld.global.u32 	%r116, [%rd39];
	mad.lo.s32 	%r143, %r116, %r114, %r113;
	add.s32 	%r138, %r138, 2;
$L__BB0_10:
	and.b32  	%r117, %r55, 1;
	setp.eq.b32 	%p8, %r117, 1;
	not.pred 	%p9, %p8;
	@%p9 bra 	$L__BB0_12;
	add.s32 	%r118, %r138, %r5;
	mul.wide.s32 	%rd40, %r118, 4;
	add.s64 	%rd41, %rd2, %rd40;
	ld.global.u32 	%r119, [%rd41];
	mad.lo.s32 	%r120, %r138, %r55, %r4;
	mul.wide.u32 	%rd42, %r120, 4;
	add.s64 	%rd43, %rd1, %rd42;
	ld.global.u32 	%r121, [%rd43];
	mad.lo.s32 	%r143, %r121, %r119, %r143;
$L__BB0_12:
	cvta.to.global.u64 	%rd44, %rd3;
	mad.lo.s32 	%r122, %r55, %r1, %r4;
	mul.wide.s32 	%rd45, %r122, 4;
	add.s64 	%rd46, %rd44, %rd45;
	st.global.u32 	[%rd46], %r143;
	ret;

}


// ===== COMPILED SASS (sm_100) =====

	.target	sm_100

	.elftype	@"ET_EXEC"


//--------------------- .note.nv.tkinfo           --------------------------
	.section	.note.nv.tkinfo,"",@"SHT_NOTE"
	.sectionflags	@"SHF_NOTE_NV_TKINFO"
	.tkinfo
        /*0018*/ 	.word	0x00000002
        /*0030*/ 	.string	""
        /*0030*/ 	.string	"ptxas"
        /*0030*/ 	.string	"Cuda compilation tools, release 13.0, V13.0.88"
        /*0030*/ 	.string	"Build cuda_13.0.r13.0/compiler.36424714_0"
        /*0030*/ 	.string	"-arch sm_100 -m 64 "



//--------------------- .note.nv.cuinfo           --------------------------
	.section	.note.nv.cuinfo,"",@"SHT_NOTE"
	.sectionflags	@"SHF_NOTE_NV_CUINFO"
        /*0018*/ 	.short	0x0002
        /*001a*/ 	.short	0x0064
        /*001c*/ 	.short	0x0082
	.zero		2


//--------------------- .nv.info                  --------------------------
	.section	.nv.info,"",@"SHT_CUDA_INFO"
	.align	4


	//----- nvinfo : EIATTR_REGCOUNT
	.align		4
        /*0000*/ 	.byte	0x04, 0x2f
        /*0002*/ 	.short	(.L_1 - .L_0)
	.align		4
.L_0:
        /*0004*/ 	.word	index@(_Z8mult_gpuPiS_S_i)
        /*0008*/ 	.word	0x00000020


	//----- nvinfo : EIATTR_FRAME_SIZE
	.align		4
.L_1:
        /*000c*/ 	.byte	0x04, 0x11
        /*000e*/ 	.short	(.L_3 - .L_2)
	.align		4
.L_2:
        /*0010*/ 	.word	index@(_Z8mult_gpuPiS_S_i)
        /*0014*/ 	.word	0x00000000


	//----- nvinfo : EIATTR_MIN_STACK_SIZE
	.align		4
.L_3:
        /*0018*/ 	.byte	0x04, 0x12
        /*001a*/ 	.short	(.L_5 - .L_4)
	.align		4
.L_4:
        /*001c*/ 	.word	index@(_Z8mult_gpuPiS_S_i)
        /*0020*/ 	.word	0x00000000
.L_5:


//--------------------- .nv.compat                --------------------------
	.section	.nv.compat,"",@"SHT_CUDA_COMPAT_INFO"
	.align	4
        /*0000*/ 	.byte	0x02, 0x09, 0x00, 0x00, 0x02, 0x02, 0x01, 0x00, 0x02, 0x05, 0x05, 0x00, 0x03, 0x07, 0x01, 0x01
        /*0010*/ 	.byte	0x02, 0x03, 0x00, 0x00, 0x02, 0x06, 0x01, 0x00, 0x04, 0x0b, 0x08, 0x00, 0x09, 0x00, 0x00, 0x00
        /*0020*/ 	.byte	0x00, 0x00, 0x00, 0x00


//--------------------- .nv.info._Z8mult_gpuPiS_S_i --------------------------
	.section	.nv.info._Z8mult_gpuPiS_S_i,"",@"SHT_CUDA_INFO"
	.sectionflags	@""
	.align	4


	//----- nvinfo : EIATTR_CUDA_API_VERSION
	.align		4
        /*0000*/ 	.byte	0x04, 0x37
        /*0002*/ 	.short	(.L_7 - .L_6)
.L_6:
        /*0004*/ 	.word	0x00000082


	//----- nvinfo : EIATTR_KPARAM_INFO
	.align		4
.L_7:
        /*0008*/ 	.byte	0x04, 0x17
        /*000a*/ 	.short	(.L_9 - .L_8)
.L_8:
        /*000c*/ 	.word	0x00000000
        /*0010*/ 	.short	0x0003
        /*0012*/ 	.short	0x0018
        /*0014*/ 	.byte	0x00, 0xf0, 0x11, 0x00


	//----- nvinfo : EIATTR_KPARAM_INFO
	.align		4
.L_9:
        /*0018*/ 	.byte	0x04, 0x17
        /*001a*/ 	.short	(.L_11 - .L_10)
.L_10:
        /*001c*/ 	.word	0x00000000
        /*0020*/ 	.short	0x0002
        /*0022*/ 	.short	0x0010
        /*0024*/ 	.byte	0x00, 0xf5, 0x21, 0x00


	//----- nvinfo : EIATTR_KPARAM_INFO
	.align		4
.L_11:
        /*0028*/ 	.byte	0x04, 0x17
        /*002a*/ 	.short	(.L_13 - .L_12)
.L_12:
        /*002c*/ 	.word	0x00000000
        /*0030*/ 	.short	0x0001
        /*0032*/ 	.short	0x0008
        /*0034*/ 	.byte	0x00, 0xf5, 0x21, 0x00


	//----- nvinfo : EIATTR_KPARAM_INFO
	.align		4
.L_13:
        /*0038*/ 	.byte	0x04, 0x17
        /*003a*/ 	.short	(.L_15 - .L_14)
.L_14:
        /*003c*/ 	.word	0x00000000
        /*0040*/ 	.short	0x0000
        /*0042*/ 	.short	0x0000
        /*0044*/ 	.byte	0x00, 0xf5, 0x21, 0x00


	//----- nvinfo : EIATTR_SPARSE_MMA_MASK
	.align		4
.L_15:
        /*0048*/ 	.byte	0x03, 0x50
        /*004a*/ 	.short	0x0000


	//----- nvinfo : EIATTR_MAXREG_COUNT
	.align		4
        /*004c*/ 	.byte	0x03, 0x1b
        /*004e*/ 	.short	0x00ff


	//----- nvinfo : EIATTR_MERCURY_ISA_VERSION
	.align		4
        /*0050*/ 	.byte	0x03, 0x5f
        /*0052*/ 	.short	0x0101


	//----- nvinfo : EIATTR_VRC_CTA_INIT_COUNT
	.align		4
        /*0054*/ 	.byte	0x02, 0x4a
	.zero		1
	.zero		1


	//----- nvinfo : EIATTR_EXIT_INSTR_OFFSETS
	.align		4
        /*0058*/ 	.byte	0x04, 0x1c
        /*005a*/ 	.short	(.L_17 - .L_16)


	//   ....[0]....
.L_16:
        /*005c*/ 	.word	0x000008f0


	//----- nvinfo : EIATTR_CBANK_PARAM_SIZE
	.align		4
.L_17:
        /*0060*/ 	.byte	0x03, 0x19
        /*0062*/ 	.short	0x001c


	//----- nvinfo : EIATTR_PARAM_CBANK
	.align		4
        /*0064*/ 	.byte	0x04, 0x0a
        /*0066*/ 	.short	(.L_19 - .L_18)
	.align		4
.L_18:
        /*0068*/ 	.word	index@(.nv.constant0._Z8mult_gpuPiS_S_i)
        /*006c*/ 	.short	0x0380
        /*006e*/ 	.short	0x001c


	//----- nvinfo : EIATTR_SW_WAR
	.align		4
.L_19:
        /*0070*/ 	.byte	0x04, 0x36
        /*0072*/ 	.short	(.L_21 - .L_20)
.L_20:
        /*0074*/ 	.word	0x00000008
.L_21:


//--------------------- .nv.callgraph             --------------------------
	.section	.nv.callgraph,"",@"SHT_CUDA_CALLGRAPH"
	.align	4
	.sectionentsize	8
	.align		4
        /*0000*/ 	.word	0x00000000
	.align		4
        /*0004*/ 	.word	0xffffffff
	.align		4
        /*0008*/ 	.word	0x00000000
	.align		4
        /*000c*/ 	.word	0xfffffffe
	.align		4
        /*0010*/ 	.word	0x00000000
	.align		4
        /*0014*/ 	.word	0xfffffffd
	.align		4
        /*0018*/ 	.word	0x00000000
	.align		4
        /*001c*/ 	.word	0xfffffffc


//--------------------- .text._Z8mult_gpuPiS_S_i  --------------------------
	.section	.text._Z8mult_gpuPiS_S_i,"ax",@progbits
	.align	128
        .global         _Z8mult_gpuPiS_S_i
        .type           _Z8mult_gpuPiS_S_i,@function
        .size           _Z8mult_gpuPiS_S_i,(.L_x_5 - _Z8mult_gpuPiS_S_i)
        .other          _Z8mult_gpuPiS_S_i,@"STO_CUDA_ENTRY STV_DEFAULT"
_Z8mult_gpuPiS_S_i:
.text._Z8mult_gpuPiS_S_i:
[----:B------:R-:W-:Y:S08]  /*0000*/  LDC R1, c[0x0][0x37c] ;  /* 0x0000df00ff017b82 */ /* 0x000ff00000000800 */
[----:B------:R-:W0:Y:S01]  /*0010*/  LDC R0, c[0x0][0x398] ;  /* 0x0000e600ff007b82 */ /* 0x000e220000000800 */
[----:B------:R-:W1:Y:S01]  /*0020*/  S2R R2, SR_TID.X ;  /* 0x0000000000027919 */ /* 0x000e620000002100 */
[----:B------:R-:W2:Y:S01]  /*0030*/  LDCU.64 UR6, c[0x0][0x358] ;  /* 0x00006b00ff0677ac */ /* 0x000ea20008000a00 */
[----:B------:R-:W-:Y:S01]  /*0040*/  HFMA2 R20, -RZ, RZ, 0, 0 ;  /* 0x00000000ff147431 */ /* 0x000fe200000001ff */
[----:B------:R-:W3:Y:S04]  /*0050*/  S2R R11, SR_TID.Y ;  /* 0x00000000000b7919 */ /* 0x000ee80000002200 */
[----:B------:R-:W4:Y:S08]  /*0060*/  S2UR UR4, SR_CTAID.Y ;  /* 0x00000000000479c3 */ /* 0x000f300000002600 */
[----:B------:R-:W1:Y:S01]  /*0070*/  LDC R3, c[0x0][0x360] ;  /* 0x0000d800ff037b82 */ /* 0x000e620000000800 */
[----:B------:R-:W4:Y:S07]  /*0080*/  LDCU UR5, c[0x0][0x364] ;  /* 0x00006c80ff0577ac */ /* 0x000f2e0008000800 */
[----:B------:R-:W1:Y:S01]  /*0090*/  S2UR UR8, SR_CTAID.X ;  /* 0x00000000000879c3 */ /* 0x000e620000002500 */
[----:B0-----:R-:W-:Y:S01]  /*00a0*/  ISETP.GE.AND P0, PT, R0, 0x1, PT ;  /* 0x000000010000780c */ /* 0x001fe20003f06270 */
[----:B----4-:R-:W-:-:S06]  /*00b0*/  UIMAD UR4, UR4, UR5, URZ ;  /* 0x00000005040472a4 */ /* 0x010fcc000f8e02ff */
[----:B---3--:R-:W-:Y:S01]  /*00c0*/  IADD3 R7, PT, PT, R11, UR4, RZ ;  /* 0x000000040b077c10 */ /* 0x008fe2000fffe0ff */
[----:B-1----:R-:W-:-:S05]  /*00d0*/  IMAD R3, R3, UR8, R2 ;  /* 0x0000000803037c24 */ /* 0x002fca000f8e0202 */
[----:B--2---:R-:W-:Y:S05]  /*00e0*/  @!P0 BRA `(.L_x_0) ;  /* 0x0000000400f08947 */ /* 0x004fea0003800000 */
[C---:B------:R-:W-:Y:S01]  /*00f0*/  ISETP.GE.U32.AND P1, PT, R0.reuse, 0x8, PT ;  /* 0x000000080000780c */ /* 0x040fe20003f26070 */
[----:B------:R-:W-:Y:S01]  /*0100*/  IMAD R4, R3, R0, RZ ;  /* 0x0000000003047224 */ /* 0x000fe200078e02ff */
[----:B------:R-:W-:Y:S02]  /*0110*/  LOP3.LUT R2, R0, 0x7, RZ, 0xc0, !PT ;  /* 0x0000000700027812 */ /* 0x000fe400078ec0ff */
[----:B------:R-:W-:Y:S02]  /*0120*/  MOV R9, RZ ;  /* 0x000000ff00097202 */ /* 0x000fe40000000f00 */
[----:B------:R-:W-:Y:S02]  /*0130*/  ISETP.NE.AND P0, PT, R2, RZ, PT ;  /* 0x000000ff0200720c */ /* 0x000fe40003f05270 */
[----:B------:R-:W-:-:S05]  /*0140*/  MOV R20, RZ ;  /* 0x000000ff00147202 */ /* 0x000fca0000000f00 */
[----:B------:R-:W-:Y:S06]  /*0150*/  @!P1 BRA `(.L_x_1) ;  /* 0x0000000000ec9947 */ /* 0x000fec0003800000 */
[C---:B------:R-:W-:Y:S01]  /*0160*/  LOP3.LUT R9, R0.reuse, 0x7ffffff8, RZ, 0xc0, !PT ;  /* 0x7ffffff800097812 */ /* 0x040fe200078ec0ff */
[C---:B------:R-:W-:Y:S01]  /*0170*/  IMAD R13, R0.reuse, 0x3, R7 ;  /* 0x00000003000d7824 */ /* 0x040fe200078e0207 */
[C---:B------:R-:W-:Y:S01]  /*0180*/  IADD3 R11, PT, PT, R0.reuse, UR4, R11 ;  /* 0x00000004000b7c10 */ /* 0x040fe2000fffe00b */
[C-C-:B------:R-:W-:Y:S01]  /*0190*/  IMAD R29, R0.reuse, 0x5, R7.reuse ;  /* 0x00000005001d7824 */ /* 0x140fe200078e0207 */
[CC--:B------:R-:W-:Y:S01]  /*01a0*/  LEA R5, R0.reuse, R7.reuse, 0x1 ;  /* 0x0000000700057211 */ /* 0x0c0fe200078e08ff */
[C-C-:B------:R-:W-:Y:S01]  /*01b0*/  IMAD R6, R0.reuse, 0x6, R7.reuse ;  /* 0x0000000600067824 */ /* 0x140fe200078e0207 */
[C---:B------:R-:W-:Y:S01]  /*01c0*/  LEA R15, R0.reuse, R7, 0x2 ;  /* 0x00000007000f7211 */ /* 0x040fe200078e10ff */
[----:B------:R-:W-:Y:S01]  /*01d0*/  IMAD R8, R0, 0x7, R7 ;  /* 0x0000000700087824 */ /* 0x000fe200078e0207 */
[----:B------:R-:W-:Y:S02]  /*01e0*/  MOV R20, RZ ;  /* 0x000000ff00147202 */ /* 0x000fe40000000f00 */
[----:B------:R-:W-:-:S02]  /*01f0*/  MOV R14, R4 ;  /* 0x00000004000e7202 */ /* 0x000fc40000000f00 */
[----:B------:R-:W-:Y:S02]  /*0200*/  MOV R10, R7 ;  /* 0x00000007000a7202 */ /* 0x000fe40000000f00 */
[----:B------:R-:W-:-:S07]  /*0210*/  IADD3 R12, PT, PT, -R9, RZ, RZ ;  /* 0x000000ff090c7210 */ /* 0x000fce0007ffe1ff */
.L_x_2:
[----:B------:R-:W0:Y:S08]  /*0220*/  LDC.64 R18, c[0x0][0x388] ;  /* 0x0000e200ff127b82 */ /* 0x000e300000000a00 */
[----:B------:R-:W1:Y:S01]  /*0230*/  LDC.64 R16, c[0x0][0x380] ;  /* 0x0000e000ff107b82 */ /* 0x000e620000000a00 */
[----:B0-----:R-:W-:-:S06]  /*0240*/  IMAD.WIDE.U32 R22, R10, 0x4, R18 ;  /* 0x000000040a167825 */ /* 0x001fcc00078e0012 */
[----:B------:R-:W2:Y:S01]  /*0250*/  LDG.E R22, desc[UR6][R22.64] ;  /* 0x0000000616167981 */ /* 0x000ea2000c1e1900 */
[----:B-1----:R-:W-:-:S05]  /*0260*/  IMAD.WIDE R16, R14, 0x4, R16 ;  /* 0x000000040e107825 */ /* 0x002fca00078e0210 */
[----:B------:R-:W2:Y:S01]  /*0270*/  LDG.E R21, desc[UR6][R16.64] ;  /* 0x0000000610157981 */ /* 0x000ea2000c1e1900 */
[----:B------:R-:W-:-:S03]  /*0280*/  IMAD.WIDE.U32 R26, R11, 0x4, R18 ;  /* 0x000000040b1a7825 */ /* 0x000fc600078e0012 */
[----:B------:R-:W3:Y:S01]  /*0290*/  LDG.E R23, desc[UR6][R16.64+0x8] ;  /* 0x0000080610177981 */ /* 0x000ee2000c1e1900 */
[----:B------:R-:W-:-:S03]  /*02a0*/  IMAD.WIDE.U32 R24, R5, 0x4, R18 ;  /* 0x0000000405187825 */ /* 0x000fc600078e0012 */
[----:B------:R-:W4:Y:S04]  /*02b0*/  LDG.E R26, desc[UR6][R26.64] ;  /* 0x000000061a1a7981 */ /* 0x000f28000c1e1900 */
[----:B------:R-:W3:Y:S04]  /*02c0*/  LDG.E R24, desc[UR6][R24.64] ;  /* 0x0000000618187981 */ /* 0x000ee8000c1e1900 */
[----:B------:R-:W5:Y:S01]  /*02d0*/  LDG.E R27, desc[UR6][R16.64+0x10] ;  /* 0x00001006101b7981 */ /* 0x000f62000c1e1900 */
[----:B--2---:R-:W-:-:S03]  /*02e0*/  IMAD R21, R21, R22, R20 ;  /* 0x0000001615157224 */ /* 0x004fc600078e0214 */
[----:B------:R-:W4:Y:S02]  /*02f0*/  LDG.E R20, desc[UR6][R16.64+0x4] ;  /* 0x0000040610147981 */ /* 0x000f24000c1e1900 */
[----:B----4-:R-:W-:Y:S02]  /*0300*/  IMAD R28, R20, R26, R21 ;  /* 0x0000001a141c7224 */ /* 0x010fe400078e0215 */
[----:B------:R-:W-:-:S04]  /*0310*/  IMAD.WIDE.U32 R20, R13, 0x4, R18 ;  /* 0x000000040d147825 */ /* 0x000fc800078e0012 */
[----:B---3--:R-:W-:Y:S02]  /*0320*/  IMAD R28, R23, R24, R28 ;  /* 0x00000018171c7224 */ /* 0x008fe400078e021c */
[--C-:B------:R-:W-:Y:S01]  /*0330*/  IMAD.WIDE.U32 R22, R15, 0x4, R18.reuse ;  /* 0x000000040f167825 */ /* 0x100fe200078e0012 */
[----:B------:R-:W2:Y:S05]  /*0340*/  LDG.E R20, desc[UR6][R20.64] ;  /* 0x0000000614147981 */ /* 0x000eaa000c1e1900 */
[----:B------:R-:W5:Y:S04]  /*0350*/  LDG.E R22, desc[UR6][R22.64] ;  /* 0x0000000616167981 */ /* 0x000f68000c1e1900 */
[----:B------:R-:W2:Y:S01]  /*0360*/  LDG.E R21, desc[UR6][R16.64+0xc] ;  /* 0x00000c0610157981 */ /* 0x000ea2000c1e1900 */
[----:B------:R-:W-:-:S03]  /*0370*/  IMAD.WIDE.U32 R24, R29, 0x4, R18 ;  /* 0x000000041d187825 */ /* 0x000fc600078e0012 */
[----:B------:R-:W3:Y:S04]  /*0380*/  LDG.E R23, desc[UR6][R16.64+0x1c] ;  /* 0x00001c0610177981 */ /* 0x000ee8000c1e1900 */
[----:B------:R-:W4:Y:S01]  /*0390*/  LDG.E R24, desc[UR6][R24.64] ;  /* 0x0000000618187981 */ /* 0x000f22000c1e1900 */
[----:B--2---:R-:W-:-:S03]  /*03a0*/  IMAD R28, R21, R20, R28 ;  /* 0x00000014151c7224 */ /* 0x004fc600078e021c */
[----:B------:R-:W4:Y:S01]  /*03b0*/  LDG.E R21, desc[UR6][R16.64+0x14] ;  /* 0x0000140610157981 */ /* 0x000f22000c1e1900 */
[----:B-----5:R-:W-:Y:S02]  /*03c0*/  IMAD R28, R27, R22, R28 ;  /* 0x000000161b1c7224 */ /* 0x020fe400078e021c */
[--C-:B------:R-:W-:Y:S01]  /*03d0*/  IMAD.WIDE.U32 R26, R6, 0x4, R18.reuse ;  /* 0x00000004061a7825 */ /* 0x100fe200078e0012 */
[----:B------:R-:W2:Y:S03]  /*03e0*/  LDG.E R20, desc[UR6][R16.64+0x18] ;  /* 0x0000180610147981 */ /* 0x000ea6000c1e1900 */
[----:B------:R-:W-:Y:S02]  /*03f0*/  IMAD.WIDE.U32 R18, R8, 0x4, R18 ;  /* 0x0000000408127825 */ /* 0x000fe400078e0012 */
[----:B------:R-:W2:Y:S04]  /*0400*/  LDG.E R26, desc[UR6][R26.64] ;  /* 0x000000061a1a7981 */ /* 0x000ea8000c1e1900 */
[----:B------:R-:W3:Y:S01]  /*0410*/  LDG.E R18, desc[UR6][R18.64] ;  /* 0x0000000612127981 */ /* 0x000ee2000c1e1900 */
[----:B------:R-:W-:-:S04]  /*0420*/  IADD3 R12, PT, PT, R12, 0x8, RZ ;  /* 0x000000080c0c7810 */ /* 0x000fc80007ffe0ff */
[----:B------:R-:W-:Y:S02]  /*0430*/  ISETP.NE.AND P1, PT, R12, RZ, PT ;  /* 0x000000ff0c00720c */ /* 0x000fe40003f25270 */
[C---:B------:R-:W-:Y:S02]  /*0440*/  LEA R11, R0.reuse, R11, 0x3 ;  /* 0x0000000b000b7211 */ /* 0x040fe400078e18ff */
[C---:B------:R-:W-:Y:S02]  /*0450*/  LEA R5, R0.reuse, R5, 0x3 ;  /* 0x0000000500057211 */ /* 0x040fe400078e18ff */
[C---:B------:R-:W-:Y:S02]  /*0460*/  LEA R13, R0.reuse, R13, 0x3 ;  /* 0x0000000d000d7211 */ /* 0x040fe400078e18ff */
[C---:B------:R-:W-:Y:S02]  /*0470*/  LEA R15, R0.reuse, R15, 0x3 ;  /* 0x0000000f000f7211 */ /* 0x040fe400078e18ff */
[----:B------:R-:W-:-:S02]  /*0480*/  LEA R29, R0, R29, 0x3 ;  /* 0x0000001d001d7211 */ /* 0x000fc400078e18ff */
[C---:B------:R-:W-:Y:S02]  /*0490*/  LEA R6, R0.reuse, R6, 0x3 ;  /* 0x0000000600067211 */ /* 0x040fe400078e18ff */
[C---:B------:R-:W-:Y:S02]  /*04a0*/  LEA R8, R0.reuse, R8, 0x3 ;  /* 0x0000000800087211 */ /* 0x040fe400078e18ff */
[----:B------:R-:W-:Y:S02]  /*04b0*/  LEA R10, R0, R10, 0x3 ;  /* 0x0000000a000a7211 */ /* 0x000fe400078e18ff */
[----:B------:R-:W-:Y:S01]  /*04c0*/  IADD3 R14, PT, PT, R14, 0x8, RZ ;  /* 0x000000080e0e7810 */ /* 0x000fe20007ffe0ff */
[----:B----4-:R-:W-:-:S04]  /*04d0*/  IMAD R21, R21, R24, R28 ;  /* 0x0000001815157224 */ /* 0x010fc800078e021c */
[----:B--2---:R-:W-:-:S04]  /*04e0*/  IMAD R20, R20, R26, R21 ;  /* 0x0000001a14147224 */ /* 0x004fc800078e0215 */
[----:B---3--:R-:W-:Y:S01]  /*04f0*/  IMAD R20, R23, R18, R20 ;  /* 0x0000001217147224 */ /* 0x008fe200078e0214 */
[----:B------:R-:W-:Y:S06]  /*0500*/  @P1 BRA `(.L_x_2) ;  /* 0xfffffffc00441947 */ /* 0x000fec000383ffff */
.L_x_1:
[----:B------:R-:W-:Y:S05]  /*0510*/  @!P0 BRA `(.L_x_0) ;  /* 0x0000000000e48947 */ /* 0x000fea0003800000 */
[----:B------:R-:W-:Y:S02]  /*0520*/  ISETP.GE.U32.AND P0, PT, R2, 0x4, PT ;  /* 0x000000040200780c */ /* 0x000fe40003f06070 */
[----:B------:R-:W-:-:S04]  /*0530*/  LOP3.LUT R6, R0, 0x3, RZ, 0xc0, !PT ;  /* 0x0000000300067812 */ /* 0x000fc800078ec0ff */
[----:B------:R-:W-:-:S07]  /*0540*/  ISETP.NE.AND P1, PT, R6, RZ, PT ;  /* 0x000000ff0600720c */ /* 0x000fce0003f25270 */
[----:B------:R-:W-:Y:S06]  /*0550*/  @!P0 BRA `(.L_x_3) ;  /* 0x0000000000648947 */ /* 0x000fec0003800000 */
[----:B------:R-:W0:Y:S01]  /*0560*/  LDC.64 R10, c[0x0][0x388] ;  /* 0x0000e200ff0a7b82 */ /* 0x000e220000000a00 */
[----:B------:R-:W-:Y:S01]  /*0570*/  IMAD R17, R9, R0, R7 ;  /* 0x0000000009117224 */ /* 0x000fe200078e0207 */
[----:B------:R-:W-:-:S04]  /*0580*/  IADD3 R5, PT, PT, R4, R9, RZ ;  /* 0x0000000904057210 */ /* 0x000fc80007ffe0ff */
[-C--:B------:R-:W-:Y:S02]  /*0590*/  IADD3 R19, PT, PT, R17, R0.reuse, RZ ;  /* 0x0000000011137210 */ /* 0x080fe40007ffe0ff */
[----:B------:R-:W1:Y:S02]  /*05a0*/  LDC.64 R12, c[0x0][0x380] ;  /* 0x0000e000ff0c7b82 */ /* 0x000e640000000a00 */
[----:B------:R-:W-:Y:S01]  /*05b0*/  IADD3 R21, PT, PT, R19, R0, RZ ;  /* 0x0000000013157210 */ /* 0x000fe20007ffe0ff */
[----:B0-----:R-:W-:-:S04]  /*05c0*/  IMAD.WIDE.U32 R16, R17, 0x4, R10 ;  /* 0x0000000411107825 */ /* 0x001fc800078e000a */
[----:B------:R-:W-:Y:S02]  /*05d0*/  IMAD.WIDE.U32 R18, R19, 0x4, R10 ;  /* 0x0000000413127825 */ /* 0x000fe400078e000a */
[----:B------:R-:W2:Y:S02]  /*05e0*/  LDG.E R16, desc[UR6][R16.64] ;  /* 0x0000000610107981 */ /* 0x000ea4000c1e1900 */
[----:B-1----:R-:W-:Y:S02]  /*05f0*/  IMAD.WIDE R12, R5, 0x4, R12 ;  /* 0x00000004050c7825 */ /* 0x002fe400078e020c */
[----:B------:R-:W3:Y:S02]  /*0600*/  LDG.E R18, desc[UR6][R18.64] ;  /* 0x0000000612127981 */ /* 0x000ee4000c1e1900 */
[C-C-:B------:R-:W-:Y:S01]  /*0610*/  IMAD.WIDE.U32 R14, R21.reuse, 0x4, R10.reuse ;  /* 0x00000004150e7825 */ /* 0x140fe200078e000a */
[----:B------:R-:W-:Y:S01]  /*0620*/  IADD3 R21, PT, PT, R21, R0, RZ ;  /* 0x0000000015157210 */ /* 0x000fe20007ffe0ff */
[----:B------:R-:W2:Y:S04]  /*0630*/  LDG.E R5, desc[UR6][R12.64] ;  /* 0x000000060c057981 */ /* 0x000ea8000c1e1900 */
[----:B------:R-:W3:Y:S01]  /*0640*/  LDG.E R2, desc[UR6][R12.64+0x4] ;  /* 0x000004060c027981 */ /* 0x000ee2000c1e1900 */
[----:B------:R-:W-:-:S03]  /*0650*/  IMAD.WIDE.U32 R10, R21, 0x4, R10 ;  /* 0x00000004150a7825 */ /* 0x000fc600078e000a */
[----:B------:R-:W4:Y:S04]  /*0660*/  LDG.E R14, desc[UR6][R14.64] ;  /* 0x000000060e0e7981 */ /* 0x000f28000c1e1900 */
[----:B------:R-:W4:Y:S04]  /*0670*/  LDG.E R21, desc[UR6][R12.64+0x8] ;  /* 0x000008060c157981 */ /* 0x000f28000c1e1900 */
[----:B------:R-:W5:Y:S04]  /*0680*/  LDG.E R23, desc[UR6][R12.64+0xc] ;  /* 0x00000c060c177981 */ /* 0x000f68000c1e1900 */
[----:B------:R-:W5:Y:S01]  /*0690*/  LDG.E R10, desc[UR6][R10.64] ;  /* 0x000000060a0a7981 */ /* 0x000f62000c1e1900 */
[----:B------:R-:W-:Y:S01]  /*06a0*/  IADD3 R9, PT, PT, R9, 0x4, RZ ;  /* 0x0000000409097810 */ /* 0x000fe20007ffe0ff */
[----:B--2---:R-:W-:-:S04]  /*06b0*/  IMAD R5, R5, R16, R20 ;  /* 0x0000001005057224 */ /* 0x004fc800078e0214 */
[----:B---3--:R-:W-:-:S04]  /*06c0*/  IMAD R2, R2, R18, R5 ;  /* 0x0000001202027224 */ /* 0x008fc800078e0205 */
[----:B----4-:R-:W-:-:S04]  /*06d0*/  IMAD R2, R21, R14, R2 ;  /* 0x0000000e15027224 */ /* 0x010fc800078e0202 */
[----:B-----5:R-:W-:-:S07]  /*06e0*/  IMAD R20, R23, R10, R2 ;  /* 0x0000000a17147224 */ /* 0x020fce00078e0202 */
.L_x_3:
[----:B------:R-:W-:Y:S05]  /*06f0*/  @!P1 BRA `(.L_x_0) ;  /* 0x00000000006c9947 */ /* 0x000fea0003800000 */
[----:B------:R-:W0:Y:S01]  /*0700*/  LDC.64 R18, c[0x0][0x388] ;  /* 0x0000e200ff127b82 */ /* 0x000e220000000a00 */
[----:B------:R-:W-:Y:S02]  /*0710*/  ISETP.NE.AND P0, PT, R6, 0x1, PT ;  /* 0x000000010600780c */ /* 0x000fe40003f05270 */
[----:B------:R-:W-:-:S04]  /*0720*/  LOP3.LUT R2, R0, 0x1, RZ, 0xc0, !PT ;  /* 0x0000000100027812 */ /* 0x000fc800078ec0ff */
[----:B------:R-:W-:Y:S01]  /*0730*/  ISETP.NE.U32.AND P1, PT, R2, 0x1, PT ;  /* 0x000000010200780c */ /* 0x000fe20003f25070 */
[----:B------:R-:W1:Y:S06]  /*0740*/  LDC.64 R10, c[0x0][0x380] ;  /* 0x0000e000ff0a7b82 */ /* 0x000e6c0000000a00 */
[C---:B------:R-:W-:Y:S01]  /*0750*/  @P0 IMAD R17, R9.reuse, R0, R7 ;  /* 0x0000000009110224 */ /* 0x040fe200078e0207 */
[----:B------:R-:W-:Y:S01]  /*0760*/  @P0 IADD3 R5, PT, PT, R4, R9, RZ ;  /* 0x0000000904050210 */ /* 0x000fe20007ffe0ff */
[----:B------:R-:W2:Y:S01]  /*0770*/  LDC.64 R14, c[0x0][0x380] ;  /* 0x0000e000ff0e7b82 */ /* 0x000ea20000000a00 */
[----:B------:R-:W-:-:S02]  /*0780*/  @P0 IADD3 R9, PT, PT, R9, 0x2, RZ ;  /* 0x0000000209090810 */ /* 0x000fc40007ffe0ff */
[----:B------:R-:W-:-:S05]  /*0790*/  @P0 IADD3 R21, PT, PT, R17, R0, RZ ;  /* 0x0000000011150210 */ /* 0x000fca0007ffe0ff */
[----:B------:R-:W3:Y:S01]  /*07a0*/  LDC.64 R12, c[0x0][0x388] ;  /* 0x0000e200ff0c7b82 */ /* 0x000ee20000000a00 */
[----:B0-----:R-:W-:-:S04]  /*07b0*/  @P0 IMAD.WIDE.U32 R16, R17, 0x4, R18 ;  /* 0x0000000411100825 */ /* 0x001fc800078e0012 */
[----:B------:R-:W-:Y:S02]  /*07c0*/  @P0 IMAD.WIDE.U32 R18, R21, 0x4, R18 ;  /* 0x0000000415120825 */ /* 0x000fe400078e0012 */
[----:B------:R-:W4:Y:S02]  /*07d0*/  @P0 LDG.E R16, desc[UR6][R16.64] ;  /* 0x0000000610100981 */ /* 0x000f24000c1e1900 */
[----:B-1----:R-:W-:Y:S01]  /*07e0*/  @P0 IMAD.WIDE R10, R5, 0x4, R10 ;  /* 0x00000004050a0825 */ /* 0x002fe200078e020a */
[----:B------:R-:W-:Y:S01]  /*07f0*/  @!P1 IADD3 R5, PT, PT, R4, R9, RZ ;  /* 0x0000000904059210 */ /* 0x000fe20007ffe0ff */
[----:B------:R-:W5:Y:S02]  /*0800*/  @P0 LDG.E R18, desc[UR6][R18.64] ;  /* 0x0000000612120981 */ /* 0x000f64000c1e1900 */
[----:B------:R-:W-:Y:S02]  /*0810*/  @!P1 IMAD R9, R9, R0, R7 ;  /* 0x0000000009099224 */ /* 0x000fe400078e0207 */
[----:B------:R-:W4:Y:S01]  /*0820*/  @P0 LDG.E R21, desc[UR6][R10.64] ;  /* 0x000000060a150981 */ /* 0x000f22000c1e1900 */
[----:B--2---:R-:W-:-:S03]  /*0830*/  @!P1 IMAD.WIDE R14, R5, 0x4, R14 ;  /* 0x00000004050e9825 */ /* 0x004fc600078e020e */
[----:B------:R-:W5:Y:S04]  /*0840*/  @P0 LDG.E R2, desc[UR6][R10.64+0x4] ;  /* 0x000004060a020981 */ /* 0x000f68000c1e1900 */
[----:B------:R-:W2:Y:S01]  /*0850*/  @!P1 LDG.E R15, desc[UR6][R14.64] ;  /* 0x000000060e0f9981 */ /* 0x000ea2000c1e1900 */
[----:B---3--:R-:W-:-:S06]  /*0860*/  @!P1 IMAD.WIDE.U32 R12, R9, 0x4, R12 ;  /* 0x00000004090c9825 */ /* 0x008fcc00078e000c */
[----:B------:R-:W2:Y:S01]  /*0870*/  @!P1 LDG.E R12, desc[UR6][R12.64] ;  /* 0x000000060c0c9981 */ /* 0x000ea2000c1e1900 */
[----:B----4-:R-:W-:-:S04]  /*0880*/  @P0 IMAD R21, R21, R16, R20 ;  /* 0x0000001015150224 */ /* 0x010fc800078e0214 */
[----:B-----5:R-:W-:-:S04]  /*0890*/  @P0 IMAD R20, R2, R18, R21 ;  /* 0x0000001202140224 */ /* 0x020fc800078e0215 */
[----:B--2---:R-:W-:-:S07]  /*08a0*/  @!P1 IMAD R20, R15, R12, R20 ;  /* 0x0000000c0f149224 */ /* 0x004fce00078e0214 */
.L_x_0:
[----:B------:R-:W0:Y:S01]  /*08b0*/  LDC.64 R4, c[0x0][0x390] ;  /* 0x0000e400ff047b82 */ /* 0x000e220000000a00 */
[----:B------:R-:W-:-:S04]  /*08c0*/  IMAD R3, R3, R0, R7 ;  /* 0x0000000003037224 */ /* 0x000fc800078e0207 */
[----:B0-----:R-:W-:-:S05]  /*08d0*/  IMAD.WIDE R2, R3, 0x4, R4 ;  /* 0x0000000403027825 */ /* 0x001fca00078e0204 */
[----:B------:R-:W-:Y:S01]  /*08e0*/  STG.E desc[UR6][R2.64], R20 ;  /* 0x0000001402007986 */ /* 0x000fe2000c101906 */
[----:B------:R-:W-:Y:S05]  /*08f0*/  EXIT ;  /* 0x000000000000794d */ /* 0x000fea0003800000 */
.L_x_4:
[----:B------:R-:W-:-:S00]  /*0900*/  BRA `(.L_x_4) ;  /* 0xfffffffc00fc7947 */ /* 0x000fc0000383ffff */
[----:B------:R-:W-:-:S00]  /*0910*/  NOP ;  /* 0x0000000000007918 */ /* 0x000fc00000000000 */
        /* <DEDUP_REMOVED lines=14> */
.L_x_5:


//--------------------- .nv.shared.reserved.0     --------------------------
	.section	.nv.shared.reserved.0,"aw",@nobits
	.weak		__nv_reservedSMEM_offset_0_alias
	.size		__nv_reservedSMEM_offset_0_alias, 0, 64
	.other		__nv_reservedSMEM_offset_0_alias,@"STO_CUDA_RESERVED_SHARED STV_DEFAULT"
__nv_reservedSMEM_offset_0_alias:
	.zero		0
	.zero		64


//--------------------- .nv.constant0._Z8mult_gpuPiS_S_i --------------------------
	.section	.nv.constant0._Z8mult_gpuPiS_S_i,"a",@progbits
	.sectionflags	@""
	.align	4
.nv.constant0._Z8mult_gpuPiS_S_i:
	.zero		924


//--------------------- SYMBOLS --------------------------

	.type		.nv.reservedSmem.offset0,@object
	.size		.nv.reservedSmem.offset0,0x4
